	.headerflags	@"EF_CUDA_TEXMODE_UNIFIED EF_CUDA_64BIT_ADDRESS EF_CUDA_ACCELERATORS EF_CUDA_SM90 EF_CUDA_VIRTUAL_SM(EF_CUDA_SM90)"
	.elftype	@"ET_EXEC"


//--------------------- .nv.info                  --------------------------
	.section	.nv.info,"",@"SHT_CUDA_INFO"
	.align	4


	//----- nvinfo : EIATTR_REGCOUNT
	.align		4
        /*0000*/ 	.byte	0x04, 0x2f
        /*0002*/ 	.short	(.L_2 - .L_1)
	.align		4
.L_1:
        /*0004*/ 	.word	index@(triton_per_fused__native_batch_norm_legit_convolution_relu_22)
        /*0008*/ 	.word	0x00000016


	//----- nvinfo : EIATTR_MIN_STACK_SIZE
	.align		4
.L_2:
        /*000c*/ 	.byte	0x04, 0x12
        /*000e*/ 	.short	(.L_4 - .L_3)
	.align		4
.L_3:
        /*0010*/ 	.word	index@(triton_per_fused__native_batch_norm_legit_convolution_relu_22)
        /*0014*/ 	.word	0x00000000


	//----- nvinfo : EIATTR_FRAME_SIZE
	.align		4
.L_4:
        /*0018*/ 	.byte	0x04, 0x11
        /*001a*/ 	.short	(.L_6 - .L_5)
	.align		4
.L_5:
        /*001c*/ 	.word	index@(triton_per_fused__native_batch_norm_legit_convolution_relu_22)
        /*0020*/ 	.word	0x00000000


	//----- nvinfo : EIATTR_MIN_STACK_SIZE
	.align		4
.L_6:
        /*0024*/ 	.byte	0x04, 0x12
        /*0026*/ 	.short	(.L_8 - .L_7)
	.align		4
.L_7:
        /*0028*/ 	.word	index@(triton_per_fused__native_batch_norm_legit_convolution_relu_22)
        /*002c*/ 	.word	0x00000000
.L_8:


//--------------------- .nv.info.triton_per_fused__native_batch_norm_legit_convolution_relu_22 --------------------------
	.section	.nv.info.triton_per_fused__native_batch_norm_legit_convolution_relu_22,"",@"SHT_CUDA_INFO"
	.sectionflags	@""
	.align	4


	//----- nvinfo : EIATTR_CUDA_API_VERSION
	.align		4
        /*0000*/ 	.byte	0x04, 0x37
        /*0002*/ 	.short	(.L_10 - .L_9)
.L_9:
        /*0004*/ 	.word	0x0000007c


	//----- nvinfo : EIATTR_KPARAM_INFO
	.align		4
.L_10:
        /*0008*/ 	.byte	0x04, 0x17
        /*000a*/ 	.short	(.L_12 - .L_11)
.L_11:
        /*000c*/ 	.word	0x00000000
        /*0010*/ 	.short	0x0006
        /*0012*/ 	.short	0x002c
        /*0014*/ 	.byte	0x00, 0xf0, 0x11, 0x00


	//----- nvinfo : EIATTR_KPARAM_INFO
	.align		4
.L_12:
        /*0018*/ 	.byte	0x04, 0x17
        /*001a*/ 	.short	(.L_14 - .L_13)
.L_13:
        /*001c*/ 	.word	0x00000000
        /*0020*/ 	.short	0x0005
        /*0022*/ 	.short	0x0028
        /*0024*/ 	.byte	0x00, 0xf0, 0x11, 0x00


	//----- nvinfo : EIATTR_KPARAM_INFO
	.align		4
.L_14:
        /*0028*/ 	.byte	0x04, 0x17
        /*002a*/ 	.short	(.L_16 - .L_15)
.L_15:
        /*002c*/ 	.word	0x00000000
        /*0030*/ 	.short	0x0004
        /*0032*/ 	.short	0x0020
        /*0034*/ 	.byte	0x00, 0xf4, 0x21, 0x00


	//----- nvinfo : EIATTR_KPARAM_INFO
	.align		4
.L_16:
        /*0038*/ 	.byte	0x04, 0x17
        /*003a*/ 	.short	(.L_18 - .L_17)
.L_17:
        /*003c*/ 	.word	0x00000000
        /*0040*/ 	.short	0x0003
        /*0042*/ 	.short	0x0018
        /*0044*/ 	.byte	0x00, 0xf4, 0x21, 0x00


	//----- nvinfo : EIATTR_KPARAM_INFO
	.align		4
.L_18:
        /*0048*/ 	.byte	0x04, 0x17
        /*004a*/ 	.short	(.L_20 - .L_19)
.L_19:
        /*004c*/ 	.word	0x00000000
        /*0050*/ 	.short	0x0002
        /*0052*/ 	.short	0x0010
        /*0054*/ 	.byte	0x00, 0xf4, 0x21, 0x00


	//----- nvinfo : EIATTR_KPARAM_INFO
	.align		4
.L_20:
        /*0058*/ 	.byte	0x04, 0x17
        /*005a*/ 	.short	(.L_22 - .L_21)
.L_21:
        /*005c*/ 	.word	0x00000000
        /*0060*/ 	.short	0x0001
        /*0062*/ 	.short	0x0008
        /*0064*/ 	.byte	0x00, 0xf4, 0x21, 0x00


	//----- nvinfo : EIATTR_KPARAM_INFO
	.align		4
.L_22:
        /*0068*/ 	.byte	0x04, 0x17
        /*006a*/ 	.short	(.L_24 - .L_23)
.L_23:
        /*006c*/ 	.word	0x00000000
        /*0070*/ 	.short	0x0000
        /*0072*/ 	.short	0x0000
        /*0074*/ 	.byte	0x00, 0xf4, 0x21, 0x00


	//----- nvinfo : EIATTR_SPARSE_MMA_MASK
	.align		4
.L_24:
        /*0078*/ 	.byte	0x03, 0x50
        /*007a*/ 	.short	0x0000


	//----- nvinfo : EIATTR_MAXREG_COUNT
	.align		4
        /*007c*/ 	.byte	0x03, 0x1b
        /*007e*/ 	.short	0x00ff


	//----- nvinfo : EIATTR_COOP_GROUP_MASK_REGIDS
	.align		4
        /*0080*/ 	.byte	0x04, 0x29
        /*0082*/ 	.short	(.L_26 - .L_25)


	//   ....[0]....
.L_25:
        /*0084*/ 	.word	0xffffffff


	//   ....[1]....
        /*0088*/ 	.word	0xffffffff


	//   ....[2]....
        /*008c*/ 	.word	0xffffffff


	//   ....[3]....
        /*0090*/ 	.word	0xffffffff


	//   ....[4]....
        /*0094*/ 	.word	0xffffffff


	//   ....[5]....
        /*0098*/ 	.word	0xffffffff


	//   ....[6]....
        /*009c*/ 	.word	0xffffffff


	//   ....[7]....
        /*00a0*/ 	.word	0xffffffff


	//   ....[8]....
        /*00a4*/ 	.word	0xffffffff


	//   ....[9]....
        /*00a8*/ 	.word	0xffffffff


	//   ....[10]....
        /*00ac*/ 	.word	0xffffffff


	//   ....[11]....
        /*00b0*/ 	.word	0xffffffff


	//----- nvinfo : EIATTR_COOP_GROUP_INSTR_OFFSETS
	.align		4
.L_26:
        /*00b4*/ 	.byte	0x04, 0x28
        /*00b6*/ 	.short	(.L_28 - .L_27)


	//   ....[0]....
.L_27:
        /*00b8*/ 	.word	0x000001c0


	//   ....[1]....
        /*00bc*/ 	.word	0x000001f0


	//   ....[2]....
        /*00c0*/ 	.word	0x00000220


	//   ....[3]....
        /*00c4*/ 	.word	0x00000250


	//   ....[4]....
        /*00c8*/ 	.word	0x00000270


	//   ....[5]....
        /*00cc*/ 	.word	0x000002f0


	//   ....[6]....
        /*00d0*/ 	.word	0x00000380


	//   ....[7]....
        /*00d4*/ 	.word	0x000003a0


	//   ....[8]....
        /*00d8*/ 	.word	0x000003c0


	//   ....[9]....
        /*00dc*/ 	.word	0x000003e0


	//   ....[10]....
        /*00e0*/ 	.word	0x00000410


	//   ....[11]....
        /*00e4*/ 	.word	0x00000480


	//----- nvinfo : EIATTR_EXIT_INSTR_OFFSETS
	.align		4
.L_28:
        /*00e8*/ 	.byte	0x04, 0x1c
        /*00ea*/ 	.short	(.L_30 - .L_29)


	//   ....[0]....
.L_29:
        /*00ec*/ 	.word	0x000005a0


	//   ....[1]....
        /*00f0*/ 	.word	0x000005c0


	//----- nvinfo : EIATTR_REQNTID
	.align		4
.L_30:
        /*00f4*/ 	.byte	0x04, 0x10
        /*00f6*/ 	.short	(.L_32 - .L_31)
.L_31:
        /*00f8*/ 	.word	0x00000040
        /*00fc*/ 	.word	0x00000001
        /*0100*/ 	.word	0x00000001


	//----- nvinfo : EIATTR_CBANK_PARAM_SIZE
	.align		4
.L_32:
        /*0104*/ 	.byte	0x03, 0x19
        /*0106*/ 	.short	0x0030


	//----- nvinfo : EIATTR_PARAM_CBANK
	.align		4
        /*0108*/ 	.byte	0x04, 0x0a
        /*010a*/ 	.short	(.L_34 - .L_33)
	.align		4
.L_33:
        /*010c*/ 	.word	index@(.nv.constant0.triton_per_fused__native_batch_norm_legit_convolution_relu_22)
        /*0110*/ 	.short	0x0210
        /*0112*/ 	.short	0x0030


	//----- nvinfo : EIATTR_SW_WAR
	.align		4
.L_34:
        /*0114*/ 	.byte	0x04, 0x36
        /*0116*/ 	.short	(.L_36 - .L_35)
.L_35:
        /*0118*/ 	.word	0x00000008
.L_36:


//--------------------- .nv.callgraph             --------------------------
	.section	.nv.callgraph,"",@"SHT_CUDA_CALLGRAPH"
	.align	4
	.sectionentsize	8
	.align		4
        /*0000*/ 	.word	0x00000000
	.align		4
        /*0004*/ 	.word	0xffffffff
	.align		4
        /*0008*/ 	.word	0x00000000
	.align		4
        /*000c*/ 	.word	0xfffffffe
	.align		4
        /*0010*/ 	.word	0x00000000
	.align		4
        /*0014*/ 	.word	0xfffffffd
	.align		4
        /*0018*/ 	.word	0x00000000
	.align		4
        /*001c*/ 	.word	0xfffffffc


//--------------------- .nv.constant4             --------------------------
	.section	.nv.constant4,"a",@progbits
	.align	8
	.align		8
.nv.constant4:
        /*0000*/ 	.dword	_$_str


//--------------------- .text.triton_per_fused__native_batch_norm_legit_convolution_relu_22 --------------------------
	.section	.text.triton_per_fused__native_batch_norm_legit_convolution_relu_22,"ax",@progbits
	.sectionflags	@"SHF_BARRIERS=1"
	.align	128
        .global         triton_per_fused__native_batch_norm_legit_convolution_relu_22
        .type           triton_per_fused__native_batch_norm_legit_convolution_relu_22,@function
        .size           triton_per_fused__native_batch_norm_legit_convolution_relu_22,(.L_x_1 - triton_per_fused__native_batch_norm_legit_convolution_relu_22)
        .other          triton_per_fused__native_batch_norm_legit_convolution_relu_22,@"STO_CUDA_ENTRY STV_DEFAULT"
triton_per_fused__native_batch_norm_legit_convolution_relu_22:
.text.triton_per_fused__native_batch_norm_legit_convolution_relu_22:
[----:B------:R-:W0:Y:S02]  /*0000*/  LDC R1, c[0x0][0x28] ;  /* 0x00000a00ff017b82 */ /* 0x000e240000000800 */
[----:B------:R-:W1:Y:S01]  /*0010*/  S2R R0, SR_CTAID.X ;  /* 0x0000000000007919 */ /* 0x000e620000002500 */
[----:B------:R-:W2:Y:S01]  /*0020*/  LDC.64 R2, c[0x0][0x210] ;  /* 0x00008400ff027b82 */ /* 0x000ea20000000a00 */
[----:B------:R-:W-:Y:S01]  /*0030*/  HFMA2.MMA R11, -RZ, RZ, 0, 0 ;  /* 0x00000000ff0b7435 */ /* 0x000fe200000001ff */
[----:B------:R-:W-:Y:S01]  /*0040*/  ULDC.64 UR6, c[0x0][0x208] ;  /* 0x0000820000067ab9 */ /* 0x000fe20000000a00 */
[----:B------:R-:W3:Y:S01]  /*0050*/  S2R R15, SR_TID.X ;  /* 0x00000000000f7919 */ /* 0x000ee20000002100 */
[----:B------:R-:W-:-:S04]  /*0060*/  MOV R12, RZ ;  /* 0x000000ff000c7202 */ /* 0x000fc80000000f00 */
[----:B------:R-:W4:Y:S01]  /*0070*/  LDC.64 R8, c[0x0][0x218] ;  /* 0x00008600ff087b82 */ /* 0x000f220000000a00 */
[----:B-1----:R-:W-:Y:S02]  /*0080*/  SHF.R.S32.HI R7, RZ, 0x1f, R0 ;  /* 0x0000001fff077819 */ /* 0x002fe40000011400 */
[C---:B------:R-:W-:Y:S02]  /*0090*/  ISETP.GE.AND P1, PT, R0.reuse, 0x400, PT ;  /* 0x000004000000780c */ /* 0x040fe40003f26270 */
[----:B---3--:R-:W-:Y:S02]  /*00a0*/  LOP3.LUT R5, R15, 0x3f, RZ, 0xc0, !PT ;  /* 0x0000003f0f057812 */ /* 0x008fe400078ec0ff */
[----:B------:R-:W-:Y:S02]  /*00b0*/  LEA.HI R7, R7, R0, RZ, 0x8 ;  /* 0x0000000007077211 */ /* 0x000fe400078f40ff */
[----:B------:R-:W-:Y:S02]  /*00c0*/  LEA R4, R0, R5, 0x6 ;  /* 0x0000000500047211 */ /* 0x000fe400078e30ff */
[----:B------:R-:W-:-:S03]  /*00d0*/  LOP3.LUT R7, R7, 0xffffff00, RZ, 0xc0, !PT ;  /* 0xffffff0007077812 */ /* 0x000fc600078ec0ff */
[----:B--2---:R-:W-:Y:S01]  /*00e0*/  IMAD.WIDE R2, R4, 0x4, R2 ;  /* 0x0000000404027825 */ /* 0x004fe200078e0202 */
[----:B------:R-:W-:-:S04]  /*00f0*/  IADD3 R7, -R7, R0, RZ ;  /* 0x0000000007077210 */ /* 0x000fc80007ffe1ff */
[----:B------:R-:W2:Y:S01]  /*0100*/  @!P1 LDG.E R11, desc[UR6][R2.64] ;  /* 0x00000006020b9981 */ /* 0x000ea2000c1e1900 */
[----:B----4-:R-:W-:-:S05]  /*0110*/  IMAD.WIDE R8, R7, 0x4, R8 ;  /* 0x0000000407087825 */ /* 0x010fca00078e0208 */
[----:B------:R-:W3:Y:S01]  /*0120*/  @!P1 LDG.E.EL R12, desc[UR6][R8.64] ;  /* 0x00000006080c9981 */ /* 0x000ee2000c2e1900 */
[----:B------:R-:W1:Y:S01]  /*0130*/  S2UR UR5, SR_CgaCtaId ;  /* 0x00000000000579c3 */ /* 0x000e620000008800 */
[C---:B------:R-:W-:Y:S01]  /*0140*/  LOP3.LUT P2, RZ, R15.reuse, 0x1f, RZ, 0xc0, !PT ;  /* 0x0000001f0fff7812 */ /* 0x040fe2000784c0ff */
[----:B------:R-:W-:Y:S01]  /*0150*/  UMOV UR4, 0x400 ;  /* 0x0000040000047882 */ /* 0x000fe20000000000 */
[----:B------:R-:W-:Y:S01]  /*0160*/  ISETP.GE.AND P3, PT, R15, 0x2, PT ;  /* 0x000000020f00780c */ /* 0x000fe20003f66270 */
[----:B------:R-:W-:Y:S01]  /*0170*/  HFMA2.MMA R18, -RZ, RZ, 1.125, 0 ;  /* 0x3c800000ff127435 */ /* 0x000fe200000001ff */
[----:B-1----:R-:W-:Y:S01]  /*0180*/  UPRMT UR4, UR5, 0x654, UR4 ;  /* 0x0000065405047896 */ /* 0x002fe20008000004 */
[----:B--2---:R-:W-:-:S05]  /*0190*/  SEL R7, R11, RZ, !P1 ;  /* 0x000000ff0b077207 */ /* 0x004fca0004800000 */
[----:B---3--:R-:W-:-:S05]  /*01a0*/  FADD R7, R7, R12 ;  /* 0x0000000c07077221 */ /* 0x008fca0000000000 */
[----:B------:R-:W-:-:S05]  /*01b0*/  FSEL R11, R7, RZ, !P1 ;  /* 0x000000ff070b7208 */ /* 0x000fca0004800000 */
[----:B------:R-:W1:Y:S02]  /*01c0*/  SHFL.BFLY PT, R12, R11, 0x10, 0x1f ;  /* 0x0e001f000b0c7f89 */ /* 0x000e6400000e0000 */
[----:B-1----:R-:W-:Y:S01]  /*01d0*/  FADD R12, R11, R12 ;  /* 0x0000000c0b0c7221 */ /* 0x002fe20000000000 */
[----:B------:R-:W-:-:S04]  /*01e0*/  LEA R11, R15, UR4, 0x2 ;  /* 0x000000040f0b7c11 */ /* 0x000fc8000f8e10ff */
[----:B------:R-:W1:Y:S02]  /*01f0*/  SHFL.BFLY PT, R13, R12, 0x8, 0x1f ;  /* 0x0d001f000c0d7f89 */ /* 0x000e6400000e0000 */
[----:B-1----:R-:W-:Y:S01]  /*0200*/  FADD R13, R12, R13 ;  /* 0x0000000d0c0d7221 */ /* 0x002fe20000000000 */
[----:B------:R-:W-:-:S04]  /*0210*/  SHF.R.U32.HI R12, RZ, 0x3, R15 ;  /* 0x00000003ff0c7819 */ /* 0x000fc8000001160f */
[----:B------:R-:W1:Y:S01]  /*0220*/  SHFL.BFLY PT, R14, R13, 0x4, 0x1f ;  /* 0x0c801f000d0e7f89 */ /* 0x000e6200000e0000 */
[----:B------:R-:W-:Y:S01]  /*0230*/  LOP3.LUT R12, R12, 0x4, RZ, 0xc0, !PT ;  /* 0x000000040c0c7812 */ /* 0x000fe200078ec0ff */
[----:B-1----:R-:W-:-:S05]  /*0240*/  FADD R14, R13, R14 ;  /* 0x0000000e0d0e7221 */ /* 0x002fca0000000000 */
[----:B------:R-:W1:Y:S02]  /*0250*/  SHFL.BFLY PT, R17, R14, 0x2, 0x1f ;  /* 0x0c401f000e117f89 */ /* 0x000e6400000e0000 */
[----:B-1----:R-:W-:-:S05]  /*0260*/  FADD R17, R14, R17 ;  /* 0x000000110e117221 */ /* 0x002fca0000000000 */
[----:B------:R-:W1:Y:S02]  /*0270*/  SHFL.BFLY PT, R8, R17, 0x1, 0x1f ;  /* 0x0c201f0011087f89 */ /* 0x000e6400000e0000 */
[----:B-1----:R-:W-:Y:S01]  /*0280*/  FADD R13, R17, R8 ;  /* 0x00000008110d7221 */ /* 0x002fe20000000000 */
[----:B------:R-:W-:-:S04]  /*0290*/  LOP3.LUT R8, R15, 0x1, RZ, 0xc0, !PT ;  /* 0x000000010f087812 */ /* 0x000fc800078ec0ff */
[----:B------:R-:W-:Y:S01]  /*02a0*/  @!P2 STS [R12+UR4], R13 ;  /* 0x0000000d0c00a988 */ /* 0x000fe20008000804 */
[----:B------:R-:W-:Y:S01]  /*02b0*/  BAR.SYNC.DEFER_BLOCKING 0x0 ;  /* 0x0000000000007b1d */ /* 0x000fe20000010000 */
[----:B------:R-:W-:-:S04]  /*02c0*/  ISETP.NE.U32.AND P0, PT, R8, 0x1, PT ;  /* 0x000000010800780c */ /* 0x000fc80003f05070 */
[----:B------:R-:W-:Y:S01]  /*02d0*/  ISETP.LT.AND P0, PT, R15, 0x2, P0 ;  /* 0x000000020f00780c */ /* 0x000fe20000701270 */
[----:B------:R-:W1:Y:S04]  /*02e0*/  @!P3 LDS R10, [R11] ;  /* 0x000000000b0ab984 */ /* 0x000e680000000800 */
[----:B-1----:R-:W1:Y:S02]  /*02f0*/  SHFL.BFLY PT, R9, R10, 0x1, 0x1f ;  /* 0x0c201f000a097f89 */ /* 0x002e6400000e0000 */
[----:B-1----:R-:W-:-:S06]  /*0300*/  FADD R14, R10, R9 ;  /* 0x000000090a0e7221 */ /* 0x002fcc0000000000 */
[----:B------:R-:W-:Y:S01]  /*0310*/  @P0 STS [R11], R14 ;  /* 0x0000000e0b000388 */ /* 0x000fe20000000800 */
[----:B------:R-:W-:Y:S06]  /*0320*/  BAR.SYNC.DEFER_BLOCKING 0x0 ;  /* 0x0000000000007b1d */ /* 0x000fec0000010000 */
[----:B------:R-:W1:Y:S02]  /*0330*/  LDS R8, [UR4] ;  /* 0x00000004ff087984 */ /* 0x000e640008000800 */
[----:B-1----:R-:W-:-:S04]  /*0340*/  FMUL R8, R8, 0.015625 ;  /* 0x3c80000008087820 */ /* 0x002fc80000400000 */
[----:B------:R-:W-:-:S04]  /*0350*/  FADD R9, R7, -R8 ;  /* 0x8000000807097221 */ /* 0x000fc80000000000 */
[----:B------:R-:W-:-:S05]  /*0360*/  FMUL R13, R9, R9 ;  /* 0x00000009090d7220 */ /* 0x000fca0000400000 */
[----:B------:R-:W-:-:S05]  /*0370*/  FSEL R13, R13, RZ, !P1 ;  /* 0x000000ff0d0d7208 */ /* 0x000fca0004800000 */
[----:B------:R-:W1:Y:S02]  /*0380*/  SHFL.BFLY PT, R10, R13, 0x10, 0x1f ;  /* 0x0e001f000d0a7f89 */ /* 0x000e6400000e0000 */
[----:B-1----:R-:W-:-:S05]  /*0390*/  FADD R10, R13, R10 ;  /* 0x0000000a0d0a7221 */ /* 0x002fca0000000000 */
[----:B------:R-:W1:Y:S02]  /*03a0*/  SHFL.BFLY PT, R15, R10, 0x8, 0x1f ;  /* 0x0d001f000a0f7f89 */ /* 0x000e6400000e0000 */
[----:B-1----:R-:W-:-:S05]  /*03b0*/  FADD R15, R10, R15 ;  /* 0x0000000f0a0f7221 */ /* 0x002fca0000000000 */
[----:B------:R-:W1:Y:S02]  /*03c0*/  SHFL.BFLY PT, R14, R15, 0x4, 0x1f ;  /* 0x0c801f000f0e7f89 */ /* 0x000e6400000e0000 */
[----:B-1----:R-:W-:-:S05]  /*03d0*/  FADD R14, R15, R14 ;  /* 0x0000000e0f0e7221 */ /* 0x002fca0000000000 */
[----:B------:R-:W1:Y:S02]  /*03e0*/  SHFL.BFLY PT, R17, R14, 0x2, 0x1f ;  /* 0x0c401f000e117f89 */ /* 0x000e6400000e0000 */
[----:B-1----:R-:W-:Y:S02]  /*03f0*/  FADD R17, R14, R17 ;  /* 0x000000110e117221 */ /* 0x002fe40000000000 */
[----:B------:R-:W1:Y:S03]  /*0400*/  LDC.64 R14, c[0x0][0x228] ;  /* 0x00008a00ff0e7b82 */ /* 0x000e660000000a00 */
[----:B------:R-:W2:Y:S02]  /*0410*/  SHFL.BFLY PT, R16, R17, 0x1, 0x1f ;  /* 0x0c201f0011107f89 */ /* 0x000ea400000e0000 */
[----:B--2---:R-:W-:-:S03]  /*0420*/  FADD R19, R17, R16 ;  /* 0x0000001011137221 */ /* 0x004fc60000000000 */
[----:B------:R-:W-:Y:S08]  /*0430*/  BAR.SYNC.DEFER_BLOCKING 0x0 ;  /* 0x0000000000007b1d */ /* 0x000ff00000010000 */
[----:B------:R-:W2:Y:S01]  /*0440*/  LDC.64 R16, c[0x0][0x230] ;  /* 0x00008c00ff107b82 */ /* 0x000ea20000000a00 */
[----:B------:R-:W-:Y:S07]  /*0450*/  @!P2 STS [R12+UR4], R19 ;  /* 0x000000130c00a988 */ /* 0x000fee0008000804 */
[----:B------:R-:W-:Y:S06]  /*0460*/  BAR.SYNC.DEFER_BLOCKING 0x0 ;  /* 0x0000000000007b1d */ /* 0x000fec0000010000 */
[----:B------:R-:W3:Y:S04]  /*0470*/  @!P3 LDS R6, [R11] ;  /* 0x000000000b06b984 */ /* 0x000ee80000000800 */
[----:B---3--:R-:W3:Y:S02]  /*0480*/  SHFL.BFLY PT, R13, R6, 0x1, 0x1f ;  /* 0x0c201f00060d7f89 */ /* 0x008ee400000e0000 */
[----:B---3--:R-:W-:-:S05]  /*0490*/  FADD R10, R6, R13 ;  /* 0x0000000d060a7221 */ /* 0x008fca0000000000 */
[----:B------:R2:W-:Y:S01]  /*04a0*/  @P0 STS [R11], R10 ;  /* 0x0000000a0b000388 */ /* 0x0005e20000000800 */
[----:B------:R-:W-:Y:S01]  /*04b0*/  BAR.SYNC.DEFER_BLOCKING 0x0 ;  /* 0x0000000000007b1d */ /* 0x000fe20000010000 */
[----:B------:R-:W-:Y:S01]  /*04c0*/  ISETP.EQ.AND P0, PT, R5, RZ, !P1 ;  /* 0x000000ff0500720c */ /* 0x000fe20004f02270 */
[----:B-1----:R-:W-:-:S04]  /*04d0*/  IMAD.WIDE R4, R4, 0x4, R14 ;  /* 0x0000000404047825 */ /* 0x002fc800078e020e */
[----:B--2---:R-:W-:Y:S01]  /*04e0*/  IMAD.WIDE R10, R0, 0x4, R16 ;  /* 0x00000004000a7825 */ /* 0x004fe200078e0210 */
[----:B------:R-:W1:Y:S04]  /*04f0*/  LDS R13, [UR4] ;  /* 0x00000004ff0d7984 */ /* 0x000e680008000800 */
[----:B------:R2:W-:Y:S01]  /*0500*/  @!P1 STG.E desc[UR6][R2.64], R7 ;  /* 0x0000000702009986 */ /* 0x0005e2000c101906 */
[----:B-1----:R-:W-:Y:S02]  /*0510*/  FFMA R18, R13, R18, 9.9999997473787516356e-06 ;  /* 0x3727c5ac0d127423 */ /* 0x002fe40000000012 */
[----:B------:R-:W1:Y:S04]  /*0520*/  LDC.64 R12, c[0x0][0x220] ;  /* 0x00008800ff0c7b82 */ /* 0x000e680000000a00 */
[----:B------:R-:W3:Y:S02]  /*0530*/  MUFU.RSQ R18, R18 ;  /* 0x0000001200127308 */ /* 0x000ee40000001400 */
[----:B---3--:R-:W-:-:S05]  /*0540*/  FMUL R9, R9, R18 ;  /* 0x0000001209097220 */ /* 0x008fca0000400000 */
[----:B------:R-:W-:Y:S01]  /*0550*/  FSETP.GEU.AND P2, PT, R9, RZ, PT ;  /* 0x000000ff0900720b */ /* 0x000fe20003f4e000 */
[----:B-1----:R-:W-:-:S03]  /*0560*/  IMAD.WIDE R12, R0, 0x4, R12 ;  /* 0x00000004000c7825 */ /* 0x002fc600078e020c */
[----:B------:R-:W-:-:S05]  /*0570*/  FSEL R9, R9, RZ, P2 ;  /* 0x000000ff09097208 */ /* 0x000fca0001000000 */
[----:B------:R2:W-:Y:S04]  /*0580*/  @!P1 STG.E desc[UR6][R4.64], R9 ;  /* 0x0000000904009986 */ /* 0x0005e8000c101906 */
[----:B------:R2:W-:Y:S01]  /*0590*/  @P0 STG.E desc[UR6][R10.64], R18 ;  /* 0x000000120a000986 */ /* 0x0005e2000c101906 */
[----:B------:R-:W-:Y:S05]  /*05a0*/  @!P0 EXIT ;  /* 0x000000000000894d */ /* 0x000fea0003800000 */
[----:B------:R-:W-:Y:S01]  /*05b0*/  STG.E desc[UR6][R12.64], R8 ;  /* 0x000000080c007986 */ /* 0x000fe2000c101906 */
[----:B------:R-:W-:Y:S05]  /*05c0*/  EXIT ;  /* 0x000000000000794d */ /* 0x000fea0003800000 */
.L_x_0:
[----:B------:R-:W-:-:S00]  /*05d0*/  BRA `(.L_x_0) ;  /* 0xfffffffc00fc7947 */ /* 0x000fc0000383ffff */
[----:B------:R-:W-:-:S00]  /*05e0*/  NOP ;  /* 0x0000000000007918 */ /* 0x000fc00000000000 */
        /* <DEDUP_REMOVED lines=9> */
.L_x_1:


//--------------------- .nv.global.init           --------------------------
	.section	.nv.global.init,"aw",@progbits
.nv.global.init:
	.type		_$_str,@object
	.size		_$_str,(.L_0 - _$_str)
_$_str:
        /*0000*/ 	.byte	0x5f, 0x5f, 0x43, 0x55, 0x44, 0x41, 0x5f, 0x46, 0x54, 0x5a, 0x00
.L_0:


//--------------------- .nv.shared.triton_per_fused__native_batch_norm_legit_convolution_relu_22 --------------------------
	.section	.nv.shared.triton_per_fused__native_batch_norm_legit_convolution_relu_22,"aw",@nobits
	.sectionflags	@""
	.align	16
	.zero		1024


//--------------------- .nv.constant0.triton_per_fused__native_batch_norm_legit_convolution_relu_22 --------------------------
	.section	.nv.constant0.triton_per_fused__native_batch_norm_legit_convolution_relu_22,"a",@progbits
	.sectionflags	@""
	.align	4
.nv.constant0.triton_per_fused__native_batch_norm_legit_convolution_relu_22:
	.zero		576
